//
// Generated by NVIDIA NVVM Compiler
//
// Compiler Build ID: CL-36424714
// Cuda compilation tools, release 13.0, V13.0.88
// Based on NVVM 20.0.0
//

.version 9.0
.target sm_100
.address_size 64

	// .globl	_Z8mm_naiveIfEvPKT_S2_PS0_i
// _ZZ8mm_tiledIfEvPKT_S2_PS0_iE6tile_A has been demoted
// _ZZ8mm_tiledIfEvPKT_S2_PS0_iE6tile_B has been demoted

.visible .entry _Z8mm_naiveIfEvPKT_S2_PS0_i(
	.param .u64 .ptr .align 1 _Z8mm_naiveIfEvPKT_S2_PS0_i_param_0,
	.param .u64 .ptr .align 1 _Z8mm_naiveIfEvPKT_S2_PS0_i_param_1,
	.param .u64 .ptr .align 1 _Z8mm_naiveIfEvPKT_S2_PS0_i_param_2,
	.param .u32 _Z8mm_naiveIfEvPKT_S2_PS0_i_param_3
)
{
	.reg .pred 	%p<11>;
	.reg .b32 	%r<40>;
	.reg .b32 	%f<68>;
	.reg .b64 	%rd<53>;

	ld.param.u64 	%rd11, [_Z8mm_naiveIfEvPKT_S2_PS0_i_param_0];
	ld.param.u64 	%rd12, [_Z8mm_naiveIfEvPKT_S2_PS0_i_param_1];
	ld.param.u32 	%r20, [_Z8mm_naiveIfEvPKT_S2_PS0_i_param_3];
	cvta.to.global.u64 	%rd1, %rd12;
	cvta.to.global.u64 	%rd2, %rd11;
	mov.u32 	%r21, %ctaid.x;
	mov.u32 	%r22, %ntid.x;
	mov.u32 	%r23, %tid.x;
	mad.lo.s32 	%r1, %r21, %r22, %r23;
	mul.lo.s32 	%r24, %r20, %r20;
	setp.ge.s32 	%p1, %r1, %r24;
	@%p1 bra 	$L__BB0_14;
	rem.s32 	%r2, %r1, %r20;
	setp.lt.s32 	%p2, %r20, 1;
	mov.f32 	%f67, 0f00000000;
	@%p2 bra 	$L__BB0_13;
	sub.s32 	%r34, %r1, %r2;
	and.b32  	%r4, %r20, 7;
	setp.lt.u32 	%p3, %r20, 8;
	mov.f32 	%f67, 0f00000000;
	mov.b32 	%r38, 0;
	@%p3 bra 	$L__BB0_5;
	and.b32  	%r38, %r20, 2147483640;
	neg.s32 	%r36, %r38;
	mul.wide.u32 	%rd13, %r20, 4;
	add.s64 	%rd3, %rd1, %rd13;
	mul.wide.u32 	%rd14, %r20, 8;
	add.s64 	%rd4, %rd1, %rd14;
	mul.wide.u32 	%rd15, %r20, 12;
	add.s64 	%rd5, %rd1, %rd15;
	mul.wide.u32 	%rd16, %r20, 16;
	add.s64 	%rd6, %rd1, %rd16;
	mul.wide.u32 	%rd17, %r20, 20;
	add.s64 	%rd7, %rd1, %rd17;
	mul.wide.u32 	%rd18, %r20, 24;
	add.s64 	%rd8, %rd1, %rd18;
	mul.wide.u32 	%rd19, %r20, 28;
	add.s64 	%rd9, %rd1, %rd19;
	mov.f32 	%f67, 0f00000000;
	mov.u32 	%r35, %r2;
$L__BB0_4:
	.pragma "nounroll";
	mul.wide.s32 	%rd20, %r35, 4;
	add.s64 	%rd21, %rd3, %rd20;
	add.s64 	%rd22, %rd4, %rd20;
	add.s64 	%rd23, %rd5, %rd20;
	add.s64 	%rd24, %rd6, %rd20;
	add.s64 	%rd25, %rd7, %rd20;
	add.s64 	%rd26, %rd8, %rd20;
	add.s64 	%rd27, %rd9, %rd20;
	add.s64 	%rd28, %rd1, %rd20;
	mul.wide.s32 	%rd29, %r34, 4;
	add.s64 	%rd30, %rd2, %rd29;
	ld.global.f32 	%f17, [%rd30];
	ld.global.f32 	%f18, [%rd28];
	fma.rn.f32 	%f19, %f17, %f18, %f67;
	ld.global.f32 	%f20, [%rd30+4];
	ld.global.f32 	%f21, [%rd21];
	fma.rn.f32 	%f22, %f20, %f21, %f19;
	ld.global.f32 	%f23, [%rd30+8];
	ld.global.f32 	%f24, [%rd22];
	fma.rn.f32 	%f25, %f23, %f24, %f22;
	ld.global.f32 	%f26, [%rd30+12];
	ld.global.f32 	%f27, [%rd23];
	fma.rn.f32 	%f28, %f26, %f27, %f25;
	ld.global.f32 	%f29, [%rd30+16];
	ld.global.f32 	%f30, [%rd24];
	fma.rn.f32 	%f31, %f29, %f30, %f28;
	ld.global.f32 	%f32, [%rd30+20];
	ld.global.f32 	%f33, [%rd25];
	fma.rn.f32 	%f34, %f32, %f33, %f31;
	ld.global.f32 	%f35, [%rd30+24];
	ld.global.f32 	%f36, [%rd26];
	fma.rn.f32 	%f37, %f35, %f36, %f34;
	ld.global.f32 	%f38, [%rd30+28];
	ld.global.f32 	%f39, [%rd27];
	fma.rn.f32 	%f67, %f38, %f39, %f37;
	add.s32 	%r36, %r36, 8;
	shl.b32 	%r26, %r20, 3;
	add.s32 	%r35, %r35, %r26;
	add.s32 	%r34, %r34, 8;
	setp.ne.s32 	%p4, %r36, 0;
	@%p4 bra 	$L__BB0_4;
$L__BB0_5:
	setp.eq.s32 	%p5, %r4, 0;
	@%p5 bra 	$L__BB0_13;
	sub.s32 	%r14, %r1, %r2;
	and.b32  	%r15, %r20, 3;
	setp.lt.u32 	%p6, %r4, 4;
	@%p6 bra 	$L__BB0_8;
	add.s32 	%r27, %r14, %r38;
	mul.wide.s32 	%rd31, %r27, 4;
	add.s64 	%rd32, %rd2, %rd31;
	ld.global.f32 	%f41, [%rd32];
	mad.lo.s32 	%r28, %r38, %r20, %r2;
	mul.wide.s32 	%rd33, %r28, 4;
	add.s64 	%rd34, %rd1, %rd33;
	ld.global.f32 	%f42, [%rd34];
	fma.rn.f32 	%f43, %f41, %f42, %f67;
	ld.global.f32 	%f44, [%rd32+4];
	mul.wide.u32 	%rd35, %r20, 4;
	add.s64 	%rd36, %rd34, %rd35;
	ld.global.f32 	%f45, [%rd36];
	fma.rn.f32 	%f46, %f44, %f45, %f43;
	ld.global.f32 	%f47, [%rd32+8];
	add.s64 	%rd37, %rd36, %rd35;
	ld.global.f32 	%f48, [%rd37];
	fma.rn.f32 	%f49, %f47, %f48, %f46;
	ld.global.f32 	%f50, [%rd32+12];
	add.s64 	%rd38, %rd37, %rd35;
	ld.global.f32 	%f51, [%rd38];
	fma.rn.f32 	%f67, %f50, %f51, %f49;
	add.s32 	%r38, %r38, 4;
$L__BB0_8:
	setp.eq.s32 	%p7, %r15, 0;
	@%p7 bra 	$L__BB0_13;
	setp.eq.s32 	%p8, %r15, 1;
	@%p8 bra 	$L__BB0_11;
	add.s32 	%r29, %r14, %r38;
	mul.wide.s32 	%rd39, %r29, 4;
	add.s64 	%rd40, %rd2, %rd39;
	ld.global.f32 	%f53, [%rd40];
	mad.lo.s32 	%r30, %r38, %r20, %r2;
	mul.wide.s32 	%rd41, %r30, 4;
	add.s64 	%rd42, %rd1, %rd41;
	ld.global.f32 	%f54, [%rd42];
	fma.rn.f32 	%f55, %f53, %f54, %f67;
	ld.global.f32 	%f56, [%rd40+4];
	mul.wide.u32 	%rd43, %r20, 4;
	add.s64 	%rd44, %rd42, %rd43;
	ld.global.f32 	%f57, [%rd44];
	fma.rn.f32 	%f67, %f56, %f57, %f55;
	add.s32 	%r38, %r38, 2;
$L__BB0_11:
	and.b32  	%r31, %r20, 1;
	setp.eq.b32 	%p9, %r31, 1;
	not.pred 	%p10, %p9;
	@%p10 bra 	$L__BB0_13;
	add.s32 	%r32, %r14, %r38;
	mul.wide.s32 	%rd45, %r32, 4;
	add.s64 	%rd46, %rd2, %rd45;
	ld.global.f32 	%f58, [%rd46];
	mad.lo.s32 	%r33, %r38, %r20, %r2;
	mul.wide.s32 	%rd47, %r33, 4;
	add.s64 	%rd48, %rd1, %rd47;
	ld.global.f32 	%f59, [%rd48];
	fma.rn.f32 	%f67, %f58, %f59, %f67;
$L__BB0_13:
	ld.param.u64 	%rd52, [_Z8mm_naiveIfEvPKT_S2_PS0_i_param_2];
	cvta.to.global.u64 	%rd49, %rd52;
	mul.wide.s32 	%rd50, %r1, 4;
	add.s64 	%rd51, %rd49, %rd50;
	st.global.f32 	[%rd51], %f67;
$L__BB0_14:
	ret;

}
	// .globl	_Z8mm_tiledIfEvPKT_S2_PS0_i
.visible .entry _Z8mm_tiledIfEvPKT_S2_PS0_i(
	.param .u64 .ptr .align 1 _Z8mm_tiledIfEvPKT_S2_PS0_i_param_0,
	.param .u64 .ptr .align 1 _Z8mm_tiledIfEvPKT_S2_PS0_i_param_1,
	.param .u64 .ptr .align 1 _Z8mm_tiledIfEvPKT_S2_PS0_i_param_2,
	.param .u32 _Z8mm_tiledIfEvPKT_S2_PS0_i_param_3
)
{
	.reg .pred 	%p<8>;
	.reg .b32 	%r<43>;
	.reg .b32 	%f<63>;
	.reg .b64 	%rd<13>;
	// demoted variable
	.shared .align 4 .b8 _ZZ8mm_tiledIfEvPKT_S2_PS0_iE6tile_A[1024];
	// demoted variable
	.shared .align 4 .b8 _ZZ8mm_tiledIfEvPKT_S2_PS0_iE6tile_B[1024];
	ld.param.u64 	%rd3, [_Z8mm_tiledIfEvPKT_S2_PS0_i_param_0];
	ld.param.u64 	%rd4, [_Z8mm_tiledIfEvPKT_S2_PS0_i_param_1];
	ld.param.u64 	%rd5, [_Z8mm_tiledIfEvPKT_S2_PS0_i_param_2];
	ld.param.u32 	%r24, [_Z8mm_tiledIfEvPKT_S2_PS0_i_param_3];
	mov.u32 	%r25, %ctaid.y;
	shl.b32 	%r26, %r25, 4;
	mov.u32 	%r40, %tid.y;
	add.s32 	%r2, %r26, %r40;
	mov.u32 	%r27, %ctaid.x;
	shl.b32 	%r3, %r27, 4;
	mov.u32 	%r38, %tid.x;
	add.s32 	%r5, %r3, %r38;
	setp.lt.s32 	%p1, %r24, 1;
	mov.f32 	%f62, 0f00000000;
	@%p1 bra 	$L__BB1_7;
	add.s32 	%r28, %r24, 15;
	shr.u32 	%r29, %r28, 4;
	shl.b32 	%r30, %r40, 6;
	mov.u32 	%r31, _ZZ8mm_tiledIfEvPKT_S2_PS0_iE6tile_A;
	add.s32 	%r6, %r31, %r30;
	shl.b32 	%r32, %r38, 2;
	add.s32 	%r7, %r6, %r32;
	mov.u32 	%r33, _ZZ8mm_tiledIfEvPKT_S2_PS0_iE6tile_B;
	add.s32 	%r9, %r33, %r32;
	add.s32 	%r8, %r9, %r30;
	neg.s32 	%r42, %r29;
	mad.lo.s32 	%r34, %r40, %r24, %r38;
	add.s32 	%r41, %r34, %r3;
	shl.b32 	%r12, %r24, 4;
	mad.lo.s32 	%r39, %r24, %r2, %r38;
	cvta.to.global.u64 	%rd1, %rd3;
	cvta.to.global.u64 	%rd2, %rd4;
	mov.f32 	%f62, 0f00000000;
$L__BB1_2:
	max.u32 	%r35, %r2, %r38;
	setp.ge.u32 	%p2, %r35, %r24;
	mov.f32 	%f60, 0f00000000;
	@%p2 bra 	$L__BB1_4;
	mul.wide.u32 	%rd6, %r39, 4;
	add.s64 	%rd7, %rd1, %rd6;
	ld.global.f32 	%f60, [%rd7];
$L__BB1_4:
	setp.ge.s32 	%p3, %r5, %r24;
	st.shared.f32 	[%r7], %f60;
	setp.ge.u32 	%p4, %r40, %r24;
	mov.f32 	%f61, 0f00000000;
	or.pred  	%p5, %p3, %p4;
	@%p5 bra 	$L__BB1_6;
	mul.wide.u32 	%rd8, %r41, 4;
	add.s64 	%rd9, %rd2, %rd8;
	ld.global.f32 	%f61, [%rd9];
$L__BB1_6:
	st.shared.f32 	[%r8], %f61;
	bar.sync 	0;
	ld.shared.f32 	%f12, [%r6];
	ld.shared.f32 	%f13, [%r9];
	fma.rn.f32 	%f14, %f12, %f13, %f62;
	ld.shared.f32 	%f15, [%r6+4];
	ld.shared.f32 	%f16, [%r9+64];
	fma.rn.f32 	%f17, %f15, %f16, %f14;
	ld.shared.f32 	%f18, [%r6+8];
	ld.shared.f32 	%f19, [%r9+128];
	fma.rn.f32 	%f20, %f18, %f19, %f17;
	ld.shared.f32 	%f21, [%r6+12];
	ld.shared.f32 	%f22, [%r9+192];
	fma.rn.f32 	%f23, %f21, %f22, %f20;
	ld.shared.f32 	%f24, [%r6+16];
	ld.shared.f32 	%f25, [%r9+256];
	fma.rn.f32 	%f26, %f24, %f25, %f23;
	ld.shared.f32 	%f27, [%r6+20];
	ld.shared.f32 	%f28, [%r9+320];
	fma.rn.f32 	%f29, %f27, %f28, %f26;
	ld.shared.f32 	%f30, [%r6+24];
	ld.shared.f32 	%f31, [%r9+384];
	fma.rn.f32 	%f32, %f30, %f31, %f29;
	ld.shared.f32 	%f33, [%r6+28];
	ld.shared.f32 	%f34, [%r9+448];
	fma.rn.f32 	%f35, %f33, %f34, %f32;
	ld.shared.f32 	%f36, [%r6+32];
	ld.shared.f32 	%f37, [%r9+512];
	fma.rn.f32 	%f38, %f36, %f37, %f35;
	ld.shared.f32 	%f39, [%r6+36];
	ld.shared.f32 	%f40, [%r9+576];
	fma.rn.f32 	%f41, %f39, %f40, %f38;
	ld.shared.f32 	%f42, [%r6+40];
	ld.shared.f32 	%f43, [%r9+640];
	fma.rn.f32 	%f44, %f42, %f43, %f41;
	ld.shared.f32 	%f45, [%r6+44];
	ld.shared.f32 	%f46, [%r9+704];
	fma.rn.f32 	%f47, %f45, %f46, %f44;
	ld.shared.f32 	%f48, [%r6+48];
	ld.shared.f32 	%f49, [%r9+768];
	fma.rn.f32 	%f50, %f48, %f49, %f47;
	ld.shared.f32 	%f51, [%r6+52];
	ld.shared.f32 	%f52, [%r9+832];
	fma.rn.f32 	%f53, %f51, %f52, %f50;
	ld.shared.f32 	%f54, [%r6+56];
	ld.shared.f32 	%f55, [%r9+896];
	fma.rn.f32 	%f56, %f54, %f55, %f53;
	ld.shared.f32 	%f57, [%r6+60];
	ld.shared.f32 	%f58, [%r9+960];
	fma.rn.f32 	%f62, %f57, %f58, %f56;
	bar.sync 	0;
	add.s32 	%r42, %r42, 1;
	setp.ne.s32 	%p6, %r42, 0;
	add.s32 	%r41, %r41, %r12;
	add.s32 	%r40, %r40, 16;
	add.s32 	%r39, %r39, 16;
	add.s32 	%r38, %r38, 16;
	@%p6 bra 	$L__BB1_2;
$L__BB1_7:
	max.s32 	%r36, %r2, %r5;
	setp.ge.s32 	%p7, %r36, %r24;
	@%p7 bra 	$L__BB1_9;
	mad.lo.s32 	%r37, %r24, %r2, %r5;
	cvta.to.global.u64 	%rd10, %rd5;
	mul.wide.s32 	%rd11, %r37, 4;
	add.s64 	%rd12, %rd10, %rd11;
	st.global.f32 	[%rd12], %f62;
$L__BB1_9:
	ret;

}


// ===== COMPILED SASS (sm_100) =====

	.target	sm_100

	.elftype	@"ET_EXEC"


//--------------------- .note.nv.tkinfo           --------------------------
	.section	.note.nv.tkinfo,"",@"SHT_NOTE"
	.sectionflags	@"SHF_NOTE_NV_TKINFO"
	.tkinfo
        /*0018*/ 	.word	0x00000002
        /*0030*/ 	.string	""
        /*0030*/ 	.string	"ptxas"
        /*0030*/ 	.string	"Cuda compilation tools, release 13.0, V13.0.88"
        /*0030*/ 	.string	"Build cuda_13.0.r13.0/compiler.36424714_0"
        /*0030*/ 	.string	"-arch sm_100 -m 64 "



//--------------------- .note.nv.cuinfo           --------------------------
	.section	.note.nv.cuinfo,"",@"SHT_NOTE"
	.sectionflags	@"SHF_NOTE_NV_CUINFO"
        /*0018*/ 	.short	0x0002
        /*001a*/ 	.short	0x0064
        /*001c*/ 	.short	0x0082
	.zero		2


//--------------------- .nv.info                  --------------------------
	.section	.nv.info,"",@"SHT_CUDA_INFO"
	.align	4


	//----- nvinfo : EIATTR_REGCOUNT
	.align		4
        /*0000*/ 	.byte	0x04, 0x2f
        /*0002*/ 	.short	(.L_1 - .L_0)
	.align		4
.L_0:
        /*0004*/ 	.word	index@(_Z8mm_naiveIfEvPKT_S2_PS0_i)
        /*0008*/ 	.word	0x0000001f


	//----- nvinfo : EIATTR_FRAME_SIZE
	.align		4
.L_1:
        /*000c*/ 	.byte	0x04, 0x11
        /*000e*/ 	.short	(.L_3 - .L_2)
	.align		4
.L_2:
        /*0010*/ 	.word	index@(_Z8mm_naiveIfEvPKT_S2_PS0_i)
        /*0014*/ 	.word	0x00000000


	//----- nvinfo : EIATTR_REGCOUNT
	.align		4
.L_3:
        /*0018*/ 	.byte	0x04, 0x2f
        /*001a*/ 	.short	(.L_5 - .L_4)
	.align		4
.L_4:
        /*001c*/ 	.word	index@(_Z8mm_tiledIfEvPKT_S2_PS0_i)
        /*0020*/ 	.word	0x00000020


	//----- nvinfo : EIATTR_FRAME_SIZE
	.align		4
.L_5:
        /*0024*/ 	.byte	0x04, 0x11
        /*0026*/ 	.short	(.L_7 - .L_6)
	.align		4
.L_6:
        /*0028*/ 	.word	index@(_Z8mm_tiledIfEvPKT_S2_PS0_i)
        /*002c*/ 	.word	0x00000000


	//----- nvinfo : EIATTR_MIN_STACK_SIZE
	.align		4
.L_7:
        /*0030*/ 	.byte	0x04, 0x12
        /*0032*/ 	.short	(.L_9 - .L_8)
	.align		4
.L_8:
        /*0034*/ 	.word	index@(_Z8mm_tiledIfEvPKT_S2_PS0_i)
        /*0038*/ 	.word	0x00000000


	//----- nvinfo : EIATTR_MIN_STACK_SIZE
	.align		4
.L_9:
        /*003c*/ 	.byte	0x04, 0x12
        /*003e*/ 	.short	(.L_11 - .L_10)
	.align		4
.L_10:
        /*0040*/ 	.word	index@(_Z8mm_naiveIfEvPKT_S2_PS0_i)
        /*0044*/ 	.word	0x00000000
.L_11:


//--------------------- .nv.compat                --------------------------
	.section	.nv.compat,"",@"SHT_CUDA_COMPAT_INFO"
	.align	4
        /*0000*/ 	.byte	0x02, 0x09, 0x00, 0x00, 0x02, 0x02, 0x01, 0x00, 0x02, 0x05, 0x05, 0x00, 0x03, 0x07, 0x01, 0x01
        /*0010*/ 	.byte	0x02, 0x03, 0x00, 0x00, 0x02, 0x06, 0x01, 0x00, 0x04, 0x0b, 0x08, 0x00, 0x09, 0x00, 0x00, 0x00
        /*0020*/ 	.byte	0x00, 0x00, 0x00, 0x00


//--------------------- .nv.info._Z8mm_tiledIfEvPKT_S2_PS0_i --------------------------
	.section	.nv.info._Z8mm_tiledIfEvPKT_S2_PS0_i,"",@"SHT_CUDA_INFO"
	.sectionflags	@""
	.align	4


	//----- nvinfo : EIATTR_CUDA_API_VERSION
	.align		4
        /*0000*/ 	.byte	0x04, 0x37
        /*0002*/ 	.short	(.L_13 - .L_12)
.L_12:
        /*0004*/ 	.word	0x00000082


	//----- nvinfo : EIATTR_KPARAM_INFO
	.align		4
.L_13:
        /*0008*/ 	.byte	0x04, 0x17
        /*000a*/ 	.short	(.L_15 - .L_14)
.L_14:
        /*000c*/ 	.word	0x00000000
        /*0010*/ 	.short	0x0003
        /*0012*/ 	.short	0x0018
        /*0014*/ 	.byte	0x00, 0xf0, 0x11, 0x00


	//----- nvinfo : EIATTR_KPARAM_INFO
	.align		4
.L_15:
        /*0018*/ 	.byte	0x04, 0x17
        /*001a*/ 	.short	(.L_17 - .L_16)
.L_16:
        /*001c*/ 	.word	0x00000000
        /*0020*/ 	.short	0x0002
        /*0022*/ 	.short	0x0010
        /*0024*/ 	.byte	0x00, 0xf5, 0x21, 0x00


	//----- nvinfo : EIATTR_KPARAM_INFO
	.align		4
.L_17:
        /*0028*/ 	.byte	0x04, 0x17
        /*002a*/ 	.short	(.L_19 - .L_18)
.L_18:
        /*002c*/ 	.word	0x00000000
        /*0030*/ 	.short	0x0001
        /*0032*/ 	.short	0x0008
        /*0034*/ 	.byte	0x00, 0xf5, 0x21, 0x00


	//----- nvinfo : EIATTR_KPARAM_INFO
	.align		4
.L_19:
        /*0038*/ 	.byte	0x04, 0x17
        /*003a*/ 	.short	(.L_21 - .L_20)
.L_20:
        /*003c*/ 	.word	0x00000000
        /*0040*/ 	.short	0x0000
        /*0042*/ 	.short	0x0000
        /*0044*/ 	.byte	0x00, 0xf5, 0x21, 0x00


	//----- nvinfo : EIATTR_SPARSE_MMA_MASK
	.align		4
.L_21:
        /*0048*/ 	.byte	0x03, 0x50
        /*004a*/ 	.short	0x0000


	//----- nvinfo : EIATTR_MAXREG_COUNT
	.align		4
        /*004c*/ 	.byte	0x03, 0x1b
        /*004e*/ 	.short	0x00ff


	//----- nvinfo : EIATTR_NUM_BARRIERS
	.align		4
        /*0050*/ 	.byte	0x02, 0x4c
        /*0052*/ 	.byte	0x01
	.zero		1


	//----- nvinfo : EIATTR_MERCURY_ISA_VERSION
	.align		4
        /*0054*/ 	.byte	0x03, 0x5f
        /*0056*/ 	.short	0x0101


	//----- nvinfo : EIATTR_VRC_CTA_INIT_COUNT
	.align		4
        /*0058*/ 	.byte	0x02, 0x4a
	.zero		1
	.zero		1


	//----- nvinfo : EIATTR_EXIT_INSTR_OFFSETS
	.align		4
        /*005c*/ 	.byte	0x04, 0x1c
        /*005e*/ 	.short	(.L_23 - .L_22)


	//   ....[0]....
.L_22:
        /*0060*/ 	.word	0x000005c0


	//   ....[1]....
        /*0064*/ 	.word	0x00000610


	//----- nvinfo : EIATTR_CBANK_PARAM_SIZE
	.align		4
.L_23:
        /*0068*/ 	.byte	0x03, 0x19
        /*006a*/ 	.short	0x001c


	//----- nvinfo : EIATTR_PARAM_CBANK
	.align		4
        /*006c*/ 	.byte	0x04, 0x0a
        /*006e*/ 	.short	(.L_25 - .L_24)
	.align		4
.L_24:
        /*0070*/ 	.word	index@(.nv.constant0._Z8mm_tiledIfEvPKT_S2_PS0_i)
        /*0074*/ 	.short	0x0380
        /*0076*/ 	.short	0x001c


	//----- nvinfo : EIATTR_SW_WAR
	.align		4
.L_25:
        /*0078*/ 	.byte	0x04, 0x36
        /*007a*/ 	.short	(.L_27 - .L_26)
.L_26:
        /*007c*/ 	.word	0x00000008
.L_27:


//--------------------- .nv.info._Z8mm_naiveIfEvPKT_S2_PS0_i --------------------------
	.section	.nv.info._Z8mm_naiveIfEvPKT_S2_PS0_i,"",@"SHT_CUDA_INFO"
	.sectionflags	@""
	.align	4


	//----- nvinfo : EIATTR_CUDA_API_VERSION
	.align		4
        /*0000*/ 	.byte	0x04, 0x37
        /*0002*/ 	.short	(.L_29 - .L_28)
.L_28:
        /*0004*/ 	.word	0x00000082


	//----- nvinfo : EIATTR_KPARAM_INFO
	.align		4
.L_29:
        /*0008*/ 	.byte	0x04, 0x17
        /*000a*/ 	.short	(.L_31 - .L_30)
.L_30:
        /*000c*/ 	.word	0x00000000
        /*0010*/ 	.short	0x0003
        /*0012*/ 	.short	0x0018
        /*0014*/ 	.byte	0x00, 0xf0, 0x11, 0x00


	//----- nvinfo : EIATTR_KPARAM_INFO
	.align		4
.L_31:
        /*0018*/ 	.byte	0x04, 0x17
        /*001a*/ 	.short	(.L_33 - .L_32)
.L_32:
        /*001c*/ 	.word	0x00000000
        /*0020*/ 	.short	0x0002
        /*0022*/ 	.short	0x0010
        /*0024*/ 	.byte	0x00, 0xf5, 0x21, 0x00


	//----- nvinfo : EIATTR_KPARAM_INFO
	.align		4
.L_33:
        /*0028*/ 	.byte	0x04, 0x17
        /*002a*/ 	.short	(.L_35 - .L_34)
.L_34:
        /*002c*/ 	.word	0x00000000
        /*0030*/ 	.short	0x0001
        /*0032*/ 	.short	0x0008
        /*0034*/ 	.byte	0x00, 0xf5, 0x21, 0x00


	//----- nvinfo : EIATTR_KPARAM_INFO
	.align		4
.L_35:
        /*0038*/ 	.byte	0x04, 0x17
        /*003a*/ 	.short	(.L_37 - .L_36)
.L_36:
        /*003c*/ 	.word	0x00000000
        /*0040*/ 	.short	0x0000
        /*0042*/ 	.short	0x0000
        /*0044*/ 	.byte	0x00, 0xf5, 0x21, 0x00


	//----- nvinfo : EIATTR_SPARSE_MMA_MASK
	.align		4
.L_37:
        /*0048*/ 	.byte	0x03, 0x50
        /*004a*/ 	.short	0x0000


	//----- nvinfo : EIATTR_MAXREG_COUNT
	.align		4
        /*004c*/ 	.byte	0x03, 0x1b
        /*004e*/ 	.short	0x00ff


	//----- nvinfo : EIATTR_MERCURY_ISA_VERSION
	.align		4
        /*0050*/ 	.byte	0x03, 0x5f
        /*0052*/ 	.short	0x0101


	//----- nvinfo : EIATTR_VRC_CTA_INIT_COUNT
	.align		4
        /*0054*/ 	.byte	0x02, 0x4a
	.zero		1
	.zero		1


	//----- nvinfo : EIATTR_EXIT_INSTR_OFFSETS
	.align		4
        /*0058*/ 	.byte	0x04, 0x1c
        /*005a*/ 	.short	(.L_39 - .L_38)


	//   ....[0]....
.L_38:
        /*005c*/ 	.word	0x00000080


	//   ....[1]....
        /*0060*/ 	.word	0x00000af0


	//----- nvinfo : EIATTR_CBANK_PARAM_SIZE
	.align		4
.L_39:
        /*0064*/ 	.byte	0x03, 0x19
        /*0066*/ 	.short	0x001c


	//----- nvinfo : EIATTR_PARAM_CBANK
	.align		4
        /*0068*/ 	.byte	0x04, 0x0a
        /*006a*/ 	.short	(.L_41 - .L_40)
	.align		4
.L_40:
        /*006c*/ 	.word	index@(.nv.constant0._Z8mm_naiveIfEvPKT_S2_PS0_i)
        /*0070*/ 	.short	0x0380
        /*0072*/ 	.short	0x001c


	//----- nvinfo : EIATTR_SW_WAR
	.align		4
.L_41:
        /*0074*/ 	.byte	0x04, 0x36
        /*0076*/ 	.short	(.L_43 - .L_42)
.L_42:
        /*0078*/ 	.word	0x00000008
.L_43:


//--------------------- .nv.callgraph             --------------------------
	.section	.nv.callgraph,"",@"SHT_CUDA_CALLGRAPH"
	.align	4
	.sectionentsize	8
	.align		4
        /*0000*/ 	.word	0x00000000
	.align		4
        /*0004*/ 	.word	0xffffffff
	.align		4
        /*0008*/ 	.word	0x00000000
	.align		4
        /*000c*/ 	.word	0xfffffffe
	.align		4
        /*0010*/ 	.word	0x00000000
	.align		4
        /*0014*/ 	.word	0xfffffffd
	.align		4
        /*0018*/ 	.word	0x00000000
	.align		4
        /*001c*/ 	.word	0xfffffffc


//--------------------- .text._Z8mm_tiledIfEvPKT_S2_PS0_i --------------------------
	.section	.text._Z8mm_tiledIfEvPKT_S2_PS0_i,"ax",@progbits
	.align	128
        .global         _Z8mm_tiledIfEvPKT_S2_PS0_i
        .type           _Z8mm_tiledIfEvPKT_S2_PS0_i,@function
        .size           _Z8mm_tiledIfEvPKT_S2_PS0_i,(.L_x_8 - _Z8mm_tiledIfEvPKT_S2_PS0_i)
        .other          _Z8mm_tiledIfEvPKT_S2_PS0_i,@"STO_CUDA_ENTRY STV_DEFAULT"
_Z8mm_tiledIfEvPKT_S2_PS0_i:
.text._Z8mm_tiledIfEvPKT_S2_PS0_i:
[----:B------:R-:W-:Y:S01]  /*0000*/  LDC R1, c[0x0][0x37c] ;  /* 0x0000df00ff017b82 */ /* 0x000fe20000000800 */
[----:B------:R-:W0:Y:S01]  /*0010*/  LDCU UR4, c[0x0][0x398] ;  /* 0x00007300ff0477ac */ /* 0x000e220008000800 */
[----:B------:R-:W1:Y:S01]  /*0020*/  S2R R2, SR_CTAID.Y ;  /* 0x0000000000027919 */ /* 0x000e620000002600 */
[----:B------:R-:W-:Y:S01]  /*0030*/  HFMA2 R23, -RZ, RZ, 0, 0 ;  /* 0x00000000ff177431 */ /* 0x000fe200000001ff */
[----:B------:R-:W2:Y:S01]  /*0040*/  LDCU.64 UR8, c[0x0][0x358] ;  /* 0x00006b00ff0877ac */ /* 0x000ea20008000a00 */
[----:B------:R-:W1:Y:S01]  /*0050*/  S2R R7, SR_TID.Y ;  /* 0x0000000000077919 */ /* 0x000e620000002200 */
[----:B------:R-:W3:Y:S01]  /*0060*/  S2R R8, SR_CTAID.X ;  /* 0x0000000000087919 */ /* 0x000ee20000002500 */
[----:B------:R-:W3:Y:S01]  /*0070*/  S2R R3, SR_TID.X ;  /* 0x0000000000037919 */ /* 0x000ee20000002100 */
[----:B0-----:R-:W-:-:S04]  /*0080*/  MOV R0, UR4 ;  /* 0x0000000400007c02 */ /* 0x001fc80008000f00 */
[----:B------:R-:W-:Y:S02]  /*0090*/  ISETP.GE.AND P0, PT, R0, 0x1, PT ;  /* 0x000000010000780c */ /* 0x000fe40003f06270 */
[----:B-1----:R-:W-:Y:S02]  /*00a0*/  LEA R2, R2, R7, 0x4 ;  /* 0x0000000702027211 */ /* 0x002fe400078e20ff */
[----:B---3--:R-:W-:-:S09]  /*00b0*/  LEA R5, R8, R3, 0x4 ;  /* 0x0000000308057211 */ /* 0x008fd200078e20ff */
[----:B--2---:R-:W-:Y:S05]  /*00c0*/  @!P0 BRA `(.L_x_0) ;  /* 0x0000000400348947 */ /* 0x004fea0003800000 */
[----:B------:R-:W0:Y:S01]  /*00d0*/  S2UR UR6, SR_CgaCtaId ;  /* 0x00000000000679c3 */ /* 0x000e220000008800 */
[----:B------:R-:W-:Y:S01]  /*00e0*/  UMOV UR4, 0x400 ;  /* 0x0000040000047882 */ /* 0x000fe20000000000 */
[----:B------:R-:W-:Y:S01]  /*00f0*/  IADD3 R4, PT, PT, R0, 0xf, RZ ;  /* 0x0000000f00047810 */ /* 0x000fe20007ffe0ff */
[----:B------:R-:W-:Y:S01]  /*0100*/  UIADD3 UR5, UPT, UPT, UR4, 0x400, URZ ;  /* 0x0000040004057890 */ /* 0x000fe2000fffe0ff */
[-C--:B------:R-:W-:Y:S01]  /*0110*/  IMAD R17, R7, R0.reuse, R3 ;  /* 0x0000000007117224 */ /* 0x080fe200078e0203 */
[----:B------:R-:W-:Y:S02]  /*0120*/  MOV R23, RZ ;  /* 0x000000ff00177202 */ /* 0x000fe40000000f00 */
[----:B------:R-:W-:Y:S01]  /*0130*/  SHF.R.U32.HI R19, RZ, 0x4, R4 ;  /* 0x00000004ff137819 */ /* 0x000fe20000011604 */
[----:B------:R-:W1:Y:S01]  /*0140*/  LDC R6, c[0x0][0x398] ;  /* 0x0000e600ff067b82 */ /* 0x000e620000000800 */
[----:B------:R-:W-:Y:S02]  /*0150*/  IMAD R17, R8, 0x10, R17 ;  /* 0x0000001008117824 */ /* 0x000fe400078e0211 */
[----:B------:R-:W-:Y:S01]  /*0160*/  IMAD R4, R2, R0, R3 ;  /* 0x0000000002047224 */ /* 0x000fe200078e0203 */
[----:B------:R-:W-:Y:S01]  /*0170*/  IADD3 R19, PT, PT, -R19, RZ, RZ ;  /* 0x000000ff13137210 */ /* 0x000fe20007ffe1ff */
[----:B0-----:R-:W-:-:S02]  /*0180*/  ULEA UR5, UR6, UR5, 0x18 ;  /* 0x0000000506057291 */ /* 0x001fc4000f8ec0ff */
[----:B------:R-:W-:-:S04]  /*0190*/  ULEA UR4, UR6, UR4, 0x18 ;  /* 0x0000000406047291 */ /* 0x000fc8000f8ec0ff */
[----:B------:R-:W-:Y:S02]  /*01a0*/  LEA R20, R3, UR5, 0x2 ;  /* 0x0000000503147c11 */ /* 0x000fe4000f8e10ff */
[----:B------:R-:W-:-:S03]  /*01b0*/  LEA R18, R7, UR4, 0x6 ;  /* 0x0000000407127c11 */ /* 0x000fc6000f8e30ff */
[----:B------:R-:W-:Y:S01]  /*01c0*/  IMAD R16, R7, 0x40, R20 ;  /* 0x0000004007107824 */ /* 0x000fe200078e0214 */
[----:B------:R-:W-:-:S07]  /*01d0*/  LEA R21, R3, R18, 0x2 ;  /* 0x0000001203157211 */ /* 0x000fce00078e10ff */
.L_x_1:
[----:B-1----:R-:W-:Y:S01]  /*01e0*/  MOV R0, R6 ;  /* 0x0000000600007202 */ /* 0x002fe20000000f00 */
[----:B------:R-:W-:Y:S01]  /*01f0*/  HFMA2 R22, -RZ, RZ, 0, 0 ;  /* 0x00000000ff167431 */ /* 0x000fe200000001ff */
[----:B------:R-:W-:Y:S02]  /*0200*/  VIMNMX.U32 R9, PT, PT, R2, R3, !PT ;  /* 0x0000000302097248 */ /* 0x000fe40007fe0000 */
[-C--:B------:R-:W-:Y:S02]  /*0210*/  ISETP.GE.U32.AND P0, PT, R7, R0.reuse, PT ;  /* 0x000000000700720c */ /* 0x080fe40003f06070 */
[-C--:B------:R-:W-:Y:S02]  /*0220*/  ISETP.GE.U32.AND P1, PT, R9, R0.reuse, PT ;  /* 0x000000000900720c */ /* 0x080fe40003f26070 */
[----:B------:R-:W-:Y:S02]  /*0230*/  ISETP.GE.OR P0, PT, R5, R0, P0 ;  /* 0x000000000500720c */ /* 0x000fe40000706670 */
[----:B------:R-:W-:-:S09]  /*0240*/  MOV R27, RZ ;  /* 0x000000ff001b7202 */ /* 0x000fd20000000f00 */
[----:B------:R-:W0:Y:S08]  /*0250*/  @!P1 LDC.64 R10, c[0x0][0x380] ;  /* 0x0000e000ff0a9b82 */ /* 0x000e300000000a00 */
[----:B------:R-:W1:Y:S01]  /*0260*/  @!P0 LDC.64 R8, c[0x0][0x388] ;  /* 0x0000e200ff088b82 */ /* 0x000e620000000a00 */
[----:B0-----:R-:W-:-:S05]  /*0270*/  @!P1 IMAD.WIDE.U32 R10, R4, 0x4, R10 ;  /* 0x00000004040a9825 */ /* 0x001fca00078e000a */
[----:B------:R-:W2:Y:S01]  /*0280*/  @!P1 LDG.E R22, desc[UR8][R10.64] ;  /* 0x000000080a169981 */ /* 0x000ea2000c1e1900 */
[----:B-1----:R-:W-:-:S05]  /*0290*/  @!P0 IMAD.WIDE.U32 R8, R17, 0x4, R8 ;  /* 0x0000000411088825 */ /* 0x002fca00078e0008 */
[----:B------:R-:W3:Y:S01]  /*02a0*/  @!P0 LDG.E R27, desc[UR8][R8.64] ;  /* 0x00000008081b8981 */ /* 0x000ee2000c1e1900 */
[----:B------:R-:W-:-:S05]  /*02b0*/  VIADD R19, R19, 0x1 ;  /* 0x0000000113137836 */ /* 0x000fca0000000000 */
[----:B------:R-:W-:Y:S02]  /*02c0*/  ISETP.NE.AND P0, PT, R19, RZ, PT ;  /* 0x000000ff1300720c */ /* 0x000fe40003f05270 */
[----:B------:R-:W-:Y:S02]  /*02d0*/  IADD3 R3, PT, PT, R3, 0x10, RZ ;  /* 0x0000001003037810 */ /* 0x000fe40007ffe0ff */
[----:B------:R-:W-:Y:S02]  /*02e0*/  IADD3 R7, PT, PT, R7, 0x10, RZ ;  /* 0x0000001007077810 */ /* 0x000fe40007ffe0ff */
[----:B------:R-:W-:Y:S02]  /*02f0*/  IADD3 R4, PT, PT, R4, 0x10, RZ ;  /* 0x0000001004047810 */ /* 0x000fe40007ffe0ff */
[----:B------:R-:W-:Y:S01]  /*0300*/  LEA R17, R0, R17, 0x4 ;  /* 0x0000001100117211 */ /* 0x000fe200078e20ff */
[----:B--2---:R-:W-:Y:S04]  /*0310*/  STS [R21], R22 ;  /* 0x0000001615007388 */ /* 0x004fe80000000800 */
[----:B---3--:R-:W-:Y:S01]  /*0320*/  STS [R16], R27 ;  /* 0x0000001b10007388 */ /* 0x008fe20000000800 */
[----:B------:R-:W-:Y:S06]  /*0330*/  BAR.SYNC.DEFER_BLOCKING 0x0 ;  /* 0x0000000000007b1d */ /* 0x000fec0000010000 */
[----:B------:R-:W-:Y:S04]  /*0340*/  LDS R26, [R20] ;  /* 0x00000000141a7984 */ /* 0x000fe80000000800 */
[----:B------:R-:W0:Y:S04]  /*0350*/  LDS.128 R12, [R18] ;  /* 0x00000000120c7984 */ /* 0x000e280000000c00 */
[----:B------:R-:W1:Y:S04]  /*0360*/  LDS R29, [R20+0x40] ;  /* 0x00004000141d7984 */ /* 0x000e680000000800 */
[----:B------:R-:W2:Y:S04]  /*0370*/  LDS R25, [R20+0x80] ;  /* 0x0000800014197984 */ /* 0x000ea80000000800 */
[----:B------:R-:W3:Y:S04]  /*0380*/  LDS R24, [R20+0xc0] ;  /* 0x0000c00014187984 */ /* 0x000ee80000000800 */
[----:B------:R-:W-:Y:S04]  /*0390*/  LDS.128 R8, [R18+0x10] ;  /* 0x0000100012087984 */ /* 0x000fe80000000c00 */
[----:B------:R-:W-:Y:S04]  /*03a0*/  LDS R22, [R20+0x140] ;  /* 0x0001400014167984 */ /* 0x000fe80000000800 */
[----:B------:R-:W-:Y:S01]  /*03b0*/  LDS R27, [R20+0x200] ;  /* 0x00020000141b7984 */ /* 0x000fe20000000800 */
[----:B0-----:R-:W-:-:S03]  /*03c0*/  FFMA R12, R12, R26, R23 ;  /* 0x0000001a0c0c7223 */ /* 0x001fc60000000017 */
[----:B------:R-:W0:Y:S01]  /*03d0*/  LDS R23, [R20+0x100] ;  /* 0x0001000014177984 */ /* 0x000e220000000800 */
[----:B-1----:R-:W-:-:S03]  /*03e0*/  FFMA R12, R29, R13, R12 ;  /* 0x0000000d1d0c7223 */ /* 0x002fc6000000000c */
[----:B------:R-:W-:Y:S01]  /*03f0*/  LDS R26, [R20+0x1c0] ;  /* 0x0001c000141a7984 */ /* 0x000fe20000000800 */
[----:B--2---:R-:W-:-:S03]  /*0400*/  FFMA R13, R25, R14, R12 ;  /* 0x0000000e190d7223 */ /* 0x004fc6000000000c */
[----:B------:R-:W1:Y:S01]  /*0410*/  LDS R25, [R20+0x180] ;  /* 0x0001800014197984 */ /* 0x000e620000000800 */
[----:B---3--:R-:W-:-:S03]  /*0420*/  FFMA R13, R24, R15, R13 ;  /* 0x0000000f180d7223 */ /* 0x008fc6000000000d */
[----:B------:R-:W-:Y:S01]  /*0430*/  LDS R24, [R20+0x240] ;  /* 0x0002400014187984 */ /* 0x000fe20000000800 */
[----:B0-----:R-:W-:-:S03]  /*0440*/  FFMA R23, R8, R23, R13 ;  /* 0x0000001708177223 */ /* 0x001fc6000000000d */
[----:B------:R-:W0:Y:S01]  /*0450*/  LDS.128 R12, [R18+0x20] ;  /* 0x00002000120c7984 */ /* 0x000e220000000c00 */
[----:B------:R-:W-:-:S03]  /*0460*/  FFMA R22, R22, R9, R23 ;  /* 0x0000000916167223 */ /* 0x000fc60000000017 */
[----:B------:R-:W2:Y:S01]  /*0470*/  LDS R23, [R20+0x280] ;  /* 0x0002800014177984 */ /* 0x000ea20000000800 */
[----:B-1----:R-:W-:-:S03]  /*0480*/  FFMA R25, R25, R10, R22 ;  /* 0x0000000a19197223 */ /* 0x002fc60000000016 */
[----:B------:R-:W1:Y:S01]  /*0490*/  LDS R22, [R20+0x2c0] ;  /* 0x0002c00014167984 */ /* 0x000e620000000800 */
[----:B------:R-:W-:-:S03]  /*04a0*/  FFMA R11, R26, R11, R25 ;  /* 0x0000000b1a0b7223 */ /* 0x000fc60000000019 */
[----:B------:R-:W-:Y:S01]  /*04b0*/  LDS R25, [R20+0x300] ;  /* 0x0003000014197984 */ /* 0x000fe20000000800 */
[----:B0-----:R-:W-:-:S03]  /*04c0*/  FFMA R27, R12, R27, R11 ;  /* 0x0000001b0c1b7223 */ /* 0x001fc6000000000b */
[----:B------:R-:W0:Y:S01]  /*04d0*/  LDS.128 R8, [R18+0x30] ;  /* 0x0000300012087984 */ /* 0x000e220000000c00 */
[----:B------:R-:W-:-:S03]  /*04e0*/  FFMA R24, R24, R13, R27 ;  /* 0x0000000d18187223 */ /* 0x000fc6000000001b */
[----:B------:R-:W3:Y:S04]  /*04f0*/  LDS R27, [R20+0x340] ;  /* 0x00034000141b7984 */ /* 0x000ee80000000800 */
[----:B------:R-:W4:Y:S04]  /*0500*/  LDS R13, [R20+0x380] ;  /* 0x00038000140d7984 */ /* 0x000f280000000800 */
[----:B------:R-:W5:Y:S01]  /*0510*/  LDS R12, [R20+0x3c0] ;  /* 0x0003c000140c7984 */ /* 0x000f620000000800 */
[----:B--2---:R-:W-:-:S04]  /*0520*/  FFMA R23, R23, R14, R24 ;  /* 0x0000000e17177223 */ /* 0x004fc80000000018 */
[----:B-1----:R-:W-:-:S04]  /*0530*/  FFMA R15, R22, R15, R23 ;  /* 0x0000000f160f7223 */ /* 0x002fc80000000017 */
[----:B0-----:R-:W-:-:S04]  /*0540*/  FFMA R8, R8, R25, R15 ;  /* 0x0000001908087223 */ /* 0x001fc8000000000f */
[----:B---3--:R-:W-:-:S04]  /*0550*/  FFMA R8, R27, R9, R8 ;  /* 0x000000091b087223 */ /* 0x008fc80000000008 */
[----:B----4-:R-:W-:-:S04]  /*0560*/  FFMA R13, R13, R10, R8 ;  /* 0x0000000a0d0d7223 */ /* 0x010fc80000000008 */
[----:B-----5:R-:W-:Y:S01]  /*0570*/  FFMA R23, R12, R11, R13 ;  /* 0x0000000b0c177223 */ /* 0x020fe2000000000d */
[----:B------:R-:W-:Y:S06]  /*0580*/  BAR.SYNC.DEFER_BLOCKING 0x0 ;  /* 0x0000000000007b1d */ /* 0x000fec0000010000 */
[----:B------:R-:W-:Y:S05]  /*0590*/  @P0 BRA `(.L_x_1) ;  /* 0xfffffffc00100947 */ /* 0x000fea000383ffff */
.L_x_0:
[----:B------:R-:W-:-:S04]  /*05a0*/  VIMNMX R3, PT, PT, R2, R5, !PT ;  /* 0x0000000502037248 */ /* 0x000fc80007fe0100 */
[----:B------:R-:W-:-:S13]  /*05b0*/  ISETP.GE.AND P0, PT, R3, R0, PT ;  /* 0x000000000300720c */ /* 0x000fda0003f06270 */
[----:B------:R-:W-:Y:S05]  /*05c0*/  @P0 EXIT ;  /* 0x000000000000094d */ /* 0x000fea0003800000 */
[----:B------:R-:W0:Y:S01]  /*05d0*/  LDC.64 R6, c[0x0][0x390] ;  /* 0x0000e400ff067b82 */ /* 0x000e220000000a00 */
[----:B------:R-:W-:-:S04]  /*05e0*/  IMAD R3, R2, R0, R5 ;  /* 0x0000000002037224 */ /* 0x000fc800078e0205 */
[----:B0-----:R-:W-:-:S05]  /*05f0*/  IMAD.WIDE R2, R3, 0x4, R6 ;  /* 0x0000000403027825 */ /* 0x001fca00078e0206 */
[----:B------:R-:W-:Y:S01]  /*0600*/  STG.E desc[UR8][R2.64], R23 ;  /* 0x0000001702007986 */ /* 0x000fe2000c101908 */
[----:B------:R-:W-:Y:S05]  /*0610*/  EXIT ;  /* 0x000000000000794d */ /* 0x000fea0003800000 */
.L_x_2:
[----:B------:R-:W-:-:S00]  /*0620*/  BRA `(.L_x_2) ;  /* 0xfffffffc00fc7947 */ /* 0x000fc0000383ffff */
[----:B------:R-:W-:-:S00]  /*0630*/  NOP ;  /* 0x0000000000007918 */ /* 0x000fc00000000000 */
        /* <DEDUP_REMOVED lines=12> */
.L_x_8:


//--------------------- .text._Z8mm_naiveIfEvPKT_S2_PS0_i --------------------------
	.section	.text._Z8mm_naiveIfEvPKT_S2_PS0_i,"ax",@progbits
	.align	128
        .global         _Z8mm_naiveIfEvPKT_S2_PS0_i
        .type           _Z8mm_naiveIfEvPKT_S2_PS0_i,@function
        .size           _Z8mm_naiveIfEvPKT_S2_PS0_i,(.L_x_9 - _Z8mm_naiveIfEvPKT_S2_PS0_i)
        .other          _Z8mm_naiveIfEvPKT_S2_PS0_i,@"STO_CUDA_ENTRY STV_DEFAULT"
_Z8mm_naiveIfEvPKT_S2_PS0_i:
.text._Z8mm_naiveIfEvPKT_S2_PS0_i:
[----:B------:R-:W-:Y:S01]  /*0000*/  LDC R1, c[0x0][0x37c] ;  /* 0x0000df00ff017b82 */ /* 0x000fe20000000800 */
[----:B------:R-:W0:Y:S07]  /*0010*/  S2R R3, SR_TID.X ;  /* 0x0000000000037919 */ /* 0x000e2e0000002100 */
[----:B------:R-:W0:Y:S01]  /*0020*/  S2UR UR5, SR_CTAID.X ;  /* 0x00000000000579c3 */ /* 0x000e220000002500 */
[----:B------:R-:W1:Y:S07]  /*0030*/  LDCU UR18, c[0x0][0x398] ;  /* 0x00007300ff1277ac */ /* 0x000e6e0008000800 */
[----:B------:R-:W0:Y:S01]  /*0040*/  LDC R0, c[0x0][0x360] ;  /* 0x0000d800ff007b82 */ /* 0x000e220000000800 */
[----:B-1----:R-:W-:Y:S01]  /*0050*/  UIMAD UR4, UR18, UR18, URZ ;  /* 0x00000012120472a4 */ /* 0x002fe2000f8e02ff */
[----:B0-----:R-:W-:-:S05]  /*0060*/  IMAD R0, R0, UR5, R3 ;  /* 0x0000000500007c24 */ /* 0x001fca000f8e0203 */
[----:B------:R-:W-:-:S13]  /*0070*/  ISETP.GE.AND P0, PT, R0, UR4, PT ;  /* 0x0000000400007c0c */ /* 0x000fda000bf06270 */
[----:B------:R-:W-:Y:S05]  /*0080*/  @P0 EXIT ;  /* 0x000000000000094d */ /* 0x000fea0003800000 */
[----:B------:R-:W-:Y:S01]  /*0090*/  IABS R6, UR18 ;  /* 0x0000001200067c13 */ /* 0x000fe20008000000 */
[----:B------:R-:W-:Y:S01]  /*00a0*/  UISETP.GE.AND UP0, UPT, UR18, 0x1, UPT ;  /* 0x000000011200788c */ /* 0x000fe2000bf06270 */
[----:B------:R-:W-:Y:S01]  /*00b0*/  IABS R13, R0 ;  /* 0x00000000000d7213 */ /* 0x000fe20000000000 */
[----:B------:R-:W-:Y:S01]  /*00c0*/  IMAD.MOV.U32 R12, RZ, RZ, RZ ;  /* 0x000000ffff0c7224 */ /* 0x000fe200078e00ff */
[----:B------:R-:W0:Y:S01]  /*00d0*/  I2F.RP R4, R6 ;  /* 0x0000000600047306 */ /* 0x000e220000209400 */
[----:B------:R-:W-:Y:S01]  /*00e0*/  ISETP.GE.AND P2, PT, R0, RZ, PT ;  /* 0x000000ff0000720c */ /* 0x000fe20003f46270 */
[----:B------:R-:W1:Y:S06]  /*00f0*/  LDCU.64 UR16, c[0x0][0x358] ;  /* 0x00006b00ff1077ac */ /* 0x000e6c0008000a00 */
[----:B0-----:R-:W0:Y:S02]  /*0100*/  MUFU.RCP R4, R4 ;  /* 0x0000000400047308 */ /* 0x001e240000001000 */
[----:B0-----:R-:W-:-:S06]  /*0110*/  IADD3 R2, PT, PT, R4, 0xffffffe, RZ ;  /* 0x0ffffffe04027810 */ /* 0x001fcc0007ffe0ff */
[----:B------:R0:W2:Y:S02]  /*0120*/  F2I.FTZ.U32.TRUNC.NTZ R3, R2 ;  /* 0x0000000200037305 */ /* 0x0000a4000021f000 */
[----:B0-----:R-:W-:Y:S01]  /*0130*/  HFMA2 R2, -RZ, RZ, 0, 0 ;  /* 0x00000000ff027431 */ /* 0x001fe200000001ff */
[----:B--2---:R-:W-:-:S05]  /*0140*/  IADD3 R5, PT, PT, RZ, -R3, RZ ;  /* 0x80000003ff057210 */ /* 0x004fca0007ffe0ff */
[----:B------:R-:W-:-:S04]  /*0150*/  IMAD R5, R5, R6, RZ ;  /* 0x0000000605057224 */ /* 0x000fc800078e02ff */
[----:B------:R-:W-:-:S06]  /*0160*/  IMAD.HI.U32 R3, R3, R5, R2 ;  /* 0x0000000503037227 */ /* 0x000fcc00078e0002 */
[----:B------:R-:W-:-:S05]  /*0170*/  IMAD.HI.U32 R3, R3, R13, RZ ;  /* 0x0000000d03037227 */ /* 0x000fca00078e00ff */
[----:B------:R-:W-:-:S05]  /*0180*/  IADD3 R3, PT, PT, -R3, RZ, RZ ;  /* 0x000000ff03037210 */ /* 0x000fca0007ffe1ff */
[----:B------:R-:W-:-:S05]  /*0190*/  IMAD R13, R6, R3, R13 ;  /* 0x00000003060d7224 */ /* 0x000fca00078e020d */
[----:B------:R-:W-:-:S13]  /*01a0*/  ISETP.GT.U32.AND P0, PT, R6, R13, PT ;  /* 0x0000000d0600720c */ /* 0x000fda0003f04070 */
[----:B------:R-:W-:Y:S02]  /*01b0*/  @!P0 IADD3 R13, PT, PT, R13, -R6, RZ ;  /* 0x800000060d0d8210 */ /* 0x000fe40007ffe0ff */
[----:B------:R-:W-:Y:S02]  /*01c0*/  ISETP.NE.AND P0, PT, RZ, UR18, PT ;  /* 0x00000012ff007c0c */ /* 0x000fe4000bf05270 */
[----:B------:R-:W-:-:S13]  /*01d0*/  ISETP.GT.U32.AND P1, PT, R6, R13, PT ;  /* 0x0000000d0600720c */ /* 0x000fda0003f24070 */
[----:B------:R-:W-:-:S04]  /*01e0*/  @!P1 IADD3 R13, PT, PT, R13, -R6, RZ ;  /* 0x800000060d0d9210 */ /* 0x000fc80007ffe0ff */
[----:B------:R-:W-:Y:S02]  /*01f0*/  @!P2 IADD3 R13, PT, PT, -R13, RZ, RZ ;  /* 0x000000ff0d0da210 */ /* 0x000fe40007ffe1ff */
[----:B------:R-:W-:Y:S01]  /*0200*/  @!P0 LOP3.LUT R13, RZ, UR18, RZ, 0x33, !PT ;  /* 0x00000012ff0d8c12 */ /* 0x000fe2000f8e33ff */
[----:B-1----:R-:W-:Y:S06]  /*0210*/  BRA.U !UP0, `(.L_x_3) ;  /* 0x0000000908287547 */ /* 0x002fec000b800000 */
[----:B------:R-:W-:Y:S01]  /*0220*/  UISETP.GE.U32.AND UP1, UPT, UR18, 0x8, UPT ;  /* 0x000000081200788c */ /* 0x000fe2000bf26070 */
[----:B------:R-:W-:Y:S01]  /*0230*/  MOV R12, RZ ;  /* 0x000000ff000c7202 */ /* 0x000fe20000000f00 */
[----:B------:R-:W-:Y:S01]  /*0240*/  ULOP3.LUT UR19, UR18, 0x7, URZ, 0xc0, !UPT ;  /* 0x0000000712137892 */ /* 0x000fe2000f8ec0ff */
[----:B------:R-:W-:-:S03]  /*0250*/  UMOV UR4, URZ ;  /* 0x000000ff00047c82 */ /* 0x000fc60008000000 */
[----:B------:R-:W-:-:S03]  /*0260*/  UISETP.NE.AND UP0, UPT, UR19, URZ, UPT ;  /* 0x000000ff1300728c */ /* 0x000fc6000bf05270 */
[----:B------:R-:W-:Y:S08]  /*0270*/  BRA.U !UP1, `(.L_x_4) ;  /* 0x0000000109f87547 */ /* 0x000ff0000b800000 */
[----:B------:R-:W0:Y:S01]  /*0280*/  LDCU.64 UR20, c[0x0][0x388] ;  /* 0x00007100ff1477ac */ /* 0x000e220008000a00 */
[-C--:B------:R-:W-:Y:S02]  /*0290*/  IADD3 R14, PT, PT, R0, -R13.reuse, RZ ;  /* 0x8000000d000e7210 */ /* 0x080fe40007ffe0ff */
[----:B------:R-:W-:Y:S01]  /*02a0*/  MOV R12, RZ ;  /* 0x000000ff000c7202 */ /* 0x000fe20000000f00 */
[----:B------:R-:W-:Y:S01]  /*02b0*/  ULOP3.LUT UR4, UR18, 0x7ffffff8, URZ, 0xc0, !UPT ;  /* 0x7ffffff812047892 */ /* 0x000fe2000f8ec0ff */
[----:B------:R-:W-:-:S03]  /*02c0*/  MOV R15, R13 ;  /* 0x0000000d000f7202 */ /* 0x000fc60000000f00 */
[----:B------:R-:W-:Y:S02]  /*02d0*/  UIADD3 UR5, UPT, UPT, -UR4, URZ, URZ ;  /* 0x000000ff04057290 */ /* 0x000fe4000fffe1ff */
[----:B0-----:R-:W-:Y:S02]  /*02e0*/  UIMAD.WIDE.U32 UR6, UR18, 0xc, UR20 ;  /* 0x0000000c120678a5 */ /* 0x001fe4000f8e0014 */
[----:B------:R-:W-:Y:S02]  /*02f0*/  UIMAD.WIDE.U32 UR8, UR18, 0x10, UR20 ;  /* 0x00000010120878a5 */ /* 0x000fe4000f8e0014 */
[----:B------:R-:W-:Y:S02]  /*0300*/  UIMAD.WIDE.U32 UR10, UR18, 0x14, UR20 ;  /* 0x00000014120a78a5 */ /* 0x000fe4000f8e0014 */
[----:B------:R-:W-:Y:S02]  /*0310*/  UIMAD.WIDE.U32 UR12, UR18, 0x18, UR20 ;  /* 0x00000018120c78a5 */ /* 0x000fe4000f8e0014 */
[----:B------:R-:W-:-:S12]  /*0320*/  UIMAD.WIDE.U32 UR14, UR18, 0x1c, UR20 ;  /* 0x0000001c120e78a5 */ /* 0x000fd8000f8e0014 */
.L_x_5:
[----:B------:R-:W0:Y:S01]  /*0330*/  LDC.64 R2, c[0x0][0x380] ;  /* 0x0000e000ff027b82 */ /* 0x000e220000000a00 */
[----:B------:R-:W-:Y:S01]  /*0340*/  HFMA2 R8, -RZ, RZ, 0, 2.384185791015625e-07 ;  /* 0x00000004ff087431 */ /* 0x000fe200000001ff */
[----:B------:R-:W-:Y:S02]  /*0350*/  UIMAD.WIDE.U32 UR24, UR18, 0x4, UR20 ;  /* 0x00000004121878a5 */ /* 0x000fe4000f8e0014 */
[----:B------:R-:W-:-:S04]  /*0360*/  UIMAD.WIDE.U32 UR22, UR18, 0x8, UR20 ;  /* 0x00000008121678a5 */ /* 0x000fc8000f8e0014 */
[----:B------:R-:W-:Y:S01]  /*0370*/  MOV R4, UR24 ;  /* 0x0000001800047c02 */ /* 0x000fe20008000f00 */
[----:B------:R-:W-:Y:S01]  /*0380*/  IMAD.U32 R5, RZ, RZ, UR25 ;  /* 0x00000019ff057e24 */ /* 0x000fe2000f8e00ff */
[----:B------:R-:W-:Y:S01]  /*0390*/  MOV R6, UR22 ;  /* 0x0000001600067c02 */ /* 0x000fe20008000f00 */
[----:B------:R-:W-:Y:S01]  /*03a0*/  IMAD.WIDE R8, R15, R8, UR20 ;  /* 0x000000140f087e25 */ /* 0x000fe2000f8e0208 */
[----:B------:R-:W-:-:S03]  /*03b0*/  MOV R7, UR23 ;  /* 0x0000001700077c02 */ /* 0x000fc60008000f00 */
[----:B------:R-:W-:Y:S02]  /*03c0*/  HFMA2 R10, -RZ, RZ, 0, 2.384185791015625e-07 ;  /* 0x00000004ff0a7431 */ /* 0x000fe400000001ff */
[C---:B------:R-:W-:Y:S01]  /*03d0*/  IMAD.WIDE R4, R15.reuse, 0x4, R4 ;  /* 0x000000040f047825 */ /* 0x040fe200078e0204 */
[----:B------:R1:W2:Y:S01]  /*03e0*/  LDG.E R20, desc[UR16][R8.64] ;  /* 0x0000001008147981 */ /* 0x0002a2000c1e1900 */
[----:B------:R-:W-:Y:S02]  /*03f0*/  MOV R24, 0x4 ;  /* 0x0000000400187802 */ /* 0x000fe40000000f00 */
[----:B0-----:R-:W-:Y:S01]  /*0400*/  IMAD.WIDE R2, R14, 0x4, R2 ;  /* 0x000000040e027825 */ /* 0x001fe200078e0202 */
[----:B------:R0:W3:Y:S04]  /*0410*/  LDG.E R19, desc[UR16][R4.64] ;  /* 0x0000001004137981 */ /* 0x0000e8000c1e1900 */
[----:B------:R-:W2:Y:S01]  /*0420*/  LDG.E R21, desc[UR16][R2.64] ;  /* 0x0000001002157981 */ /* 0x000ea2000c1e1900 */
[----:B------:R-:W-:-:S03]  /*0430*/  IMAD.WIDE R6, R15, 0x4, R6 ;  /* 0x000000040f067825 */ /* 0x000fc600078e0206 */
[----:B------:R-:W3:Y:S01]  /*0440*/  LDG.E R18, desc[UR16][R2.64+0x4] ;  /* 0x0000041002127981 */ /* 0x000ee2000c1e1900 */
[C---:B------:R-:W-:Y:S01]  /*0450*/  IMAD.WIDE R24, R15.reuse, R24, UR6 ;  /* 0x000000060f187e25 */ /* 0x040fe2000f8e0218 */
[----:B------:R-:W-:Y:S02]  /*0460*/  MOV R26, 0x4 ;  /* 0x00000004001a7802 */ /* 0x000fe40000000f00 */
[----:B------:R4:W5:Y:S01]  /*0470*/  LDG.E R17, desc[UR16][R6.64] ;  /* 0x0000001006117981 */ /* 0x000962000c1e1900 */
[----:B-1----:R-:W-:-:S03]  /*0480*/  IMAD.WIDE R8, R15, R10, UR8 ;  /* 0x000000080f087e25 */ /* 0x002fc6000f8e020a */
[----:B------:R-:W5:Y:S01]  /*0490*/  LDG.E R16, desc[UR16][R2.64+0x8] ;  /* 0x0000081002107981 */ /* 0x000f62000c1e1900 */
[----:B------:R-:W-:Y:S02]  /*04a0*/  HFMA2 R28, -RZ, RZ, 0, 2.384185791015625e-07 ;  /* 0x00000004ff1c7431 */ /* 0x000fe400000001ff */
[C---:B0-----:R-:W-:Y:S01]  /*04b0*/  IMAD.WIDE R4, R15.reuse, R26, UR10 ;  /* 0x0000000a0f047e25 */ /* 0x041fe2000f8e021a */
[----:B------:R-:W5:Y:S04]  /*04c0*/  LDG.E R23, desc[UR16][R24.64] ;  /* 0x0000001018177981 */ /* 0x000f68000c1e1900 */
[----:B------:R-:W5:Y:S01]  /*04d0*/  LDG.E R22, desc[UR16][R2.64+0xc] ;  /* 0x00000c1002167981 */ /* 0x000f62000c1e1900 */
[----:B----4-:R-:W-:-:S03]  /*04e0*/  IMAD.WIDE R6, R15, R10, UR12 ;  /* 0x0000000c0f067e25 */ /* 0x010fc6000f8e020a */
[----:B------:R-:W4:Y:S04]  /*04f0*/  LDG.E R9, desc[UR16][R8.64] ;  /* 0x0000001008097981 */ /* 0x000f28000c1e1900 */
[----:B------:R-:W4:Y:S01]  /*0500*/  LDG.E R26, desc[UR16][R2.64+0x10] ;  /* 0x00001010021a7981 */ /* 0x000f22000c1e1900 */
[----:B------:R-:W-:-:S03]  /*0510*/  IMAD.WIDE R10, R15, R28, UR14 ;  /* 0x0000000e0f0a7e25 */ /* 0x000fc6000f8e021c */
[----:B------:R-:W4:Y:S04]  /*0520*/  LDG.E R4, desc[UR16][R4.64] ;  /* 0x0000001004047981 */ /* 0x000f28000c1e1900 */
[----:B------:R-:W4:Y:S04]  /*0530*/  LDG.E R27, desc[UR16][R2.64+0x14] ;  /* 0x00001410021b7981 */ /* 0x000f28000c1e1900 */
[----:B------:R-:W4:Y:S04]  /*0540*/  LDG.E R7, desc[UR16][R6.64] ;  /* 0x0000001006077981 */ /* 0x000f28000c1e1900 */
[----:B------:R-:W4:Y:S04]  /*0550*/  LDG.E R24, desc[UR16][R2.64+0x18] ;  /* 0x0000181002187981 */ /* 0x000f28000c1e1900 */
[----:B------:R-:W4:Y:S04]  /*0560*/  LDG.E R10, desc[UR16][R10.64] ;  /* 0x000000100a0a7981 */ /* 0x000f28000c1e1900 */
[----:B------:R-:W4:Y:S01]  /*0570*/  LDG.E R28, desc[UR16][R2.64+0x1c] ;  /* 0x00001c10021c7981 */ /* 0x000f22000c1e1900 */
[----:B------:R-:W-:-:S04]  /*0580*/  UIADD3 UR5, UPT, UPT, UR5, 0x8, URZ ;  /* 0x0000000805057890 */ /* 0x000fc8000fffe0ff */
[----:B------:R-:W-:Y:S01]  /*0590*/  UISETP.NE.AND UP1, UPT, UR5, URZ, UPT ;  /* 0x000000ff0500728c */ /* 0x000fe2000bf25270 */
[----:B------:R-:W-:Y:S01]  /*05a0*/  IADD3 R14, PT, PT, R14, 0x8, RZ ;  /* 0x000000080e0e7810 */ /* 0x000fe20007ffe0ff */
[----:B--2---:R-:W-:-:S04]  /*05b0*/  FFMA R21, R21, R20, R12 ;  /* 0x0000001415157223 */ /* 0x004fc8000000000c */
[----:B---3--:R-:W-:-:S04]  /*05c0*/  FFMA R19, R18, R19, R21 ;  /* 0x0000001312137223 */ /* 0x008fc80000000015 */
[----:B-----5:R-:W-:-:S04]  /*05d0*/  FFMA R17, R16, R17, R19 ;  /* 0x0000001110117223 */ /* 0x020fc80000000013 */
[----:B------:R-:W-:-:S04]  /*05e0*/  FFMA R17, R22, R23, R17 ;  /* 0x0000001716117223 */ /* 0x000fc80000000011 */
[----:B----4-:R-:W-:-:S04]  /*05f0*/  FFMA R26, R26, R9, R17 ;  /* 0x000000091a1a7223 */ /* 0x010fc80000000011 */
[----:B------:R-:W-:Y:S01]  /*0600*/  FFMA R27, R27, R4, R26 ;  /* 0x000000041b1b7223 */ /* 0x000fe2000000001a */
[----:B------:R-:W-:-:S03]  /*0610*/  IMAD.U32 R4, RZ, RZ, UR18 ;  /* 0x00000012ff047e24 */ /* 0x000fc6000f8e00ff */
[----:B------:R-:W-:Y:S02]  /*0620*/  FFMA R7, R24, R7, R27 ;  /* 0x0000000718077223 */ /* 0x000fe4000000001b */
[----:B------:R-:W-:Y:S02]  /*0630*/  LEA R15, R4, R15, 0x3 ;  /* 0x0000000f040f7211 */ /* 0x000fe400078e18ff */
[----:B------:R-:W-:Y:S01]  /*0640*/  FFMA R12, R28, R10, R7 ;  /* 0x0000000a1c0c7223 */ /* 0x000fe20000000007 */
[----:B------:R-:W-:Y:S06]  /*0650*/  BRA.U UP1, `(.L_x_5) ;  /* 0xfffffffd01347547 */ /* 0x000fec000b83ffff */
.L_x_4:
[----:B------:R-:W-:Y:S05]  /*0660*/  BRA.U !UP0, `(.L_x_3) ;  /* 0x0000000508147547 */ /* 0x000fea000b800000 */
[----:B------:R-:W-:Y:S01]  /*0670*/  UISETP.GE.U32.AND UP0, UPT, UR19, 0x4, UPT ;  /* 0x000000041300788c */ /* 0x000fe2000bf06070 */
[----:B------:R-:W-:Y:S01]  /*0680*/  IADD3 R2, PT, PT, R0, -R13, RZ ;  /* 0x8000000d00027210 */ /* 0x000fe20007ffe0ff */
[----:B------:R-:W-:-:S04]  /*0690*/  ULOP3.LUT UR5, UR18, 0x3, URZ, 0xc0, !UPT ;  /* 0x0000000312057892 */ /* 0x000fc8000f8ec0ff */
[----:B------:R-:W-:-:S03]  /*06a0*/  UISETP.NE.AND UP1, UPT, UR5, URZ, UPT ;  /* 0x000000ff0500728c */ /* 0x000fc6000bf25270 */
[----:B------:R-:W-:Y:S08]  /*06b0*/  BRA.U !UP0, `(.L_x_6) ;  /* 0x0000000108687547 */ /* 0x000ff0000b800000 */
[----:B------:R-:W0:Y:S01]  /*06c0*/  LDC.64 R6, c[0x0][0x388] ;  /* 0x0000e200ff067b82 */ /* 0x000e220000000a00 */
[----:B------:R-:W-:Y:S01]  /*06d0*/  MOV R8, UR4 ;  /* 0x0000000400087c02 */ /* 0x000fe20008000f00 */
[----:B------:R-:W-:Y:S01]  /*06e0*/  IMAD.U32 R11, RZ, RZ, UR18 ;  /* 0x00000012ff0b7e24 */ /* 0x000fe2000f8e00ff */
[----:B------:R-:W-:-:S03]  /*06f0*/  IADD3 R3, PT, PT, R2, UR4, RZ ;  /* 0x0000000402037c10 */ /* 0x000fc6000fffe0ff */
[----:B------:R-:W-:Y:S02]  /*0700*/  IMAD R9, R8, UR18, R13 ;  /* 0x0000001208097c24 */ /* 0x000fe4000f8e020d */
[----:B------:R-:W1:Y:S01]  /*0710*/  LDC.64 R4, c[0x0][0x380] ;  /* 0x0000e000ff047b82 */ /* 0x000e620000000a00 */
[----:B------:R-:W-:Y:S01]  /*0720*/  MOV R15, UR18 ;  /* 0x00000012000f7c02 */ /* 0x000fe20008000f00 */
[----:B0-----:R-:W-:Y:S01]  /*0730*/  IMAD.WIDE R6, R9, 0x4, R6 ;  /* 0x0000000409067825 */ /* 0x001fe200078e0206 */
[----:B------:R-:W-:-:S05]  /*0740*/  MOV R9, UR18 ;  /* 0x0000001200097c02 */ /* 0x000fca0008000f00 */
[----:B------:R-:W-:Y:S02]  /*0750*/  IMAD.WIDE.U32 R8, R9, 0x4, R6 ;  /* 0x0000000409087825 */ /* 0x000fe400078e0006 */
[----:B------:R-:W2:Y:S02]  /*0760*/  LDG.E R6, desc[UR16][R6.64] ;  /* 0x0000001006067981 */ /* 0x000ea4000c1e1900 */
[----:B-1----:R-:W-:-:S04]  /*0770*/  IMAD.WIDE R4, R3, 0x4, R4 ;  /* 0x0000000403047825 */ /* 0x002fc800078e0204 */
[----:B------:R-:W-:Y:S01]  /*0780*/  IMAD.WIDE.U32 R10, R11, 0x4, R8 ;  /* 0x000000040b0a7825 */ /* 0x000fe200078e0008 */
[----:B------:R-:W2:Y:S04]  /*0790*/  LDG.E R3, desc[UR16][R4.64] ;  /* 0x0000001004037981 */ /* 0x000ea8000c1e1900 */
[----:B------:R-:W3:Y:S01]  /*07a0*/  LDG.E R8, desc[UR16][R8.64] ;  /* 0x0000001008087981 */ /* 0x000ee2000c1e1900 */
[----:B------:R-:W-:-:S03]  /*07b0*/  IMAD.WIDE.U32 R14, R15, 0x4, R10 ;  /* 0x000000040f0e7825 */ /* 0x000fc600078e000a */
[----:B------:R-:W3:Y:S04]  /*07c0*/  LDG.E R16, desc[UR16][R4.64+0x4] ;  /* 0x0000041004107981 */ /* 0x000ee8000c1e1900 */
[----:B------:R-:W4:Y:S04]  /*07d0*/  LDG.E R17, desc[UR16][R10.64] ;  /* 0x000000100a117981 */ /* 0x000f28000c1e1900 */
[----:B------:R-:W4:Y:S04]  /*07e0*/  LDG.E R18, desc[UR16][R4.64+0x8] ;  /* 0x0000081004127981 */ /* 0x000f28000c1e1900 */
[----:B------:R-:W5:Y:S04]  /*07f0*/  LDG.E R20, desc[UR16][R4.64+0xc] ;  /* 0x00000c1004147981 */ /* 0x000f68000c1e1900 */
[----:B------:R-:W5:Y:S01]  /*0800*/  LDG.E R14, desc[UR16][R14.64] ;  /* 0x000000100e0e7981 */ /* 0x000f62000c1e1900 */
[----:B------:R-:W-:Y:S01]  /*0810*/  UIADD3 UR4, UPT, UPT, UR4, 0x4, URZ ;  /* 0x0000000404047890 */ /* 0x000fe2000fffe0ff */
[----:B--2---:R-:W-:-:S04]  /*0820*/  FFMA R3, R3, R6, R12 ;  /* 0x0000000603037223 */ /* 0x004fc8000000000c */
[----:B---3--:R-:W-:-:S04]  /*0830*/  FFMA R3, R16, R8, R3 ;  /* 0x0000000810037223 */ /* 0x008fc80000000003 */
[----:B----4-:R-:W-:-:S04]  /*0840*/  FFMA R3, R18, R17, R3 ;  /* 0x0000001112037223 */ /* 0x010fc80000000003 */
[----:B-----5:R-:W-:-:S07]  /*0850*/  FFMA R12, R20, R14, R3 ;  /* 0x0000000e140c7223 */ /* 0x020fce0000000003 */
.L_x_6:
[----:B------:R-:W-:Y:S05]  /*0860*/  BRA.U !UP1, `(.L_x_3) ;  /* 0x0000000109947547 */ /* 0x000fea000b800000 */
[----:B------:R-:W-:Y:S01]  /*0870*/  UISETP.NE.AND UP0, UPT, UR5, 0x1, UPT ;  /* 0x000000010500788c */ /* 0x000fe2000bf05270 */
[----:B------:R-:W-:Y:S01]  /*0880*/  MOV R4, UR4 ;  /* 0x0000000400047c02 */ /* 0x000fe20008000f00 */
[----:B------:R-:W-:Y:S02]  /*0890*/  ULOP3.LUT UR5, UR18, 0x1, URZ, 0xc0, !UPT ;  /* 0x0000000112057892 */ /* 0x000fe4000f8ec0ff */
[----:B------:R-:W-:Y:S02]  /*08a0*/  MOV R5, UR18 ;  /* 0x0000001200057c02 */ /* 0x000fe40008000f00 */
[----:B------:R-:W-:Y:S01]  /*08b0*/  UISETP.NE.U32.AND UP1, UPT, UR5, 0x1, UPT ;  /* 0x000000010500788c */ /* 0x000fe2000bf25070 */
[----:B------:R-:W-:-:S04]  /*08c0*/  PLOP3.LUT P0, PT, PT, PT, UP0, 0x80, 0x8 ;  /* 0x000000000008781c */ /* 0x000fc80003f0f008 */
[----:B------:R-:W0:Y:S01]  /*08d0*/  @UP0 LDCU.128 UR8, c[0x0][0x380] ;  /* 0x00007000ff0807ac */ /* 0x000e220008000c00 */
[----:B------:R-:W-:-:S05]  /*08e0*/  PLOP3.LUT P1, PT, PT, PT, UP1, 0x80, 0x8 ;  /* 0x000000000008781c */ /* 0x000fca0003f2f018 */
[----:B------:R-:W1:Y:S03]  /*08f0*/  @!UP1 LDCU.128 UR12, c[0x0][0x380] ;  /* 0x00007000ff0c97ac */ /* 0x000e660008000c00 */
[----:B------:R-:W-:Y:S01]  /*0900*/  @P0 IMAD R3, R4, UR18, R13 ;  /* 0x0000001204030c24 */ /* 0x000fe2000f8e020d */
[----:B0-----:R-:W-:Y:S02]  /*0910*/  MOV R10, UR10 ;  /* 0x0000000a000a7c02 */ /* 0x001fe40008000f00 */
[----:B------:R-:W-:Y:S02]  /*0920*/  MOV R11, UR11 ;  /* 0x0000000b000b7c02 */ /* 0x000fe40008000f00 */
[----:B------:R-:W-:Y:S02]  /*0930*/  MOV R6, UR8 ;  /* 0x0000000800067c02 */ /* 0x000fe40008000f00 */
[----:B------:R-:W-:Y:S01]  /*0940*/  MOV R7, UR9 ;  /* 0x0000000900077c02 */ /* 0x000fe20008000f00 */
[----:B------:R-:W-:-:S04]  /*0950*/  @P0 IMAD.WIDE R10, R3, 0x4, R10 ;  /* 0x00000004030a0825 */ /* 0x000fc800078e020a */
[C---:B------:R-:W-:Y:S01]  /*0960*/  @P0 VIADD R3, R2.reuse, UR4 ;  /* 0x0000000402030c36 */ /* 0x040fe20008000000 */
[----:B------:R-:W-:Y:S01]  /*0970*/  @UP0 UIADD3 UR4, UPT, UPT, UR4, 0x2, URZ ;  /* 0x0000000204040890 */ /* 0x000fe2000fffe0ff */
[----:B-1----:R-:W-:Y:S02]  /*0980*/  MOV R8, UR12 ;  /* 0x0000000c00087c02 */ /* 0x002fe40008000f00 */
[----:B------:R-:W-:Y:S01]  /*0990*/  MOV R9, UR13 ;  /* 0x0000000d00097c02 */ /* 0x000fe20008000f00 */
[----:B------:R-:W-:Y:S01]  /*09a0*/  @P0 IMAD.WIDE R6, R3, 0x4, R6 ;  /* 0x0000000403060825 */ /* 0x000fe200078e0206 */
[----:B------:R-:W-:Y:S01]  /*09b0*/  MOV R14, UR14 ;  /* 0x0000000e000e7c02 */ /* 0x000fe20008000f00 */
[----:B------:R-:W2:Y:S01]  /*09c0*/  @P0 LDG.E R16, desc[UR16][R10.64] ;  /* 0x000000100a100981 */ /* 0x000ea2000c1e1900 */
[----:B------:R-:W-:Y:S01]  /*09d0*/  MOV R18, UR4 ;  /* 0x0000000400127c02 */ /* 0x000fe20008000f00 */
[----:B------:R-:W-:Y:S01]  /*09e0*/  @P0 IMAD.WIDE.U32 R4, R5, 0x4, R10 ;  /* 0x0000000405040825 */ /* 0x000fe200078e000a */
[----:B------:R-:W-:Y:S01]  /*09f0*/  @!P1 IADD3 R3, PT, PT, R2, UR4, RZ ;  /* 0x0000000402039c10 */ /* 0x000fe2000fffe0ff */
[----:B------:R-:W2:Y:S01]  /*0a00*/  @P0 LDG.E R17, desc[UR16][R6.64] ;  /* 0x0000001006110981 */ /* 0x000ea2000c1e1900 */
[----:B------:R-:W-:Y:S01]  /*0a10*/  MOV R15, UR15 ;  /* 0x0000000f000f7c02 */ /* 0x000fe20008000f00 */
[----:B------:R-:W-:-:S02]  /*0a20*/  @!P1 IMAD R13, R18, UR18, R13 ;  /* 0x00000012120d9c24 */ /* 0x000fc4000f8e020d */
[----:B------:R-:W-:Y:S01]  /*0a30*/  @!P1 IMAD.WIDE R2, R3, 0x4, R8 ;  /* 0x0000000403029825 */ /* 0x000fe200078e0208 */
[----:B------:R-:W3:Y:S03]  /*0a40*/  @P0 LDG.E R19, desc[UR16][R6.64+0x4] ;  /* 0x0000041006130981 */ /* 0x000ee6000c1e1900 */
[----:B------:R-:W-:Y:S01]  /*0a50*/  @!P1 IMAD.WIDE R8, R13, 0x4, R14 ;  /* 0x000000040d089825 */ /* 0x000fe200078e020e */
[----:B------:R-:W3:Y:S04]  /*0a60*/  @P0 LDG.E R4, desc[UR16][R4.64] ;  /* 0x0000001004040981 */ /* 0x000ee8000c1e1900 */
[----:B------:R-:W4:Y:S04]  /*0a70*/  @!P1 LDG.E R3, desc[UR16][R2.64] ;  /* 0x0000001002039981 */ /* 0x000f28000c1e1900 */
[----:B------:R-:W4:Y:S01]  /*0a80*/  @!P1 LDG.E R8, desc[UR16][R8.64] ;  /* 0x0000001008089981 */ /* 0x000f22000c1e1900 */
[----:B--2---:R-:W-:-:S04]  /*0a90*/  @P0 FFMA R16, R17, R16, R12 ;  /* 0x0000001011100223 */ /* 0x004fc8000000000c */
[----:B---3--:R-:W-:-:S04]  /*0aa0*/  @P0 FFMA R12, R19, R4, R16 ;  /* 0x00000004130c0223 */ /* 0x008fc80000000010 */
[----:B----4-:R-:W-:-:S07]  /*0ab0*/  @!P1 FFMA R12, R3, R8, R12 ;  /* 0x00000008030c9223 */ /* 0x010fce000000000c */
.L_x_3:
[----:B------:R-:W0:Y:S02]  /*0ac0*/  LDC.64 R2, c[0x0][0x390] ;  /* 0x0000e400ff027b82 */ /* 0x000e240000000a00 */
[----:B0-----:R-:W-:-:S05]  /*0ad0*/  IMAD.WIDE R2, R0, 0x4, R2 ;  /* 0x0000000400027825 */ /* 0x001fca00078e0202 */
[----:B------:R-:W-:Y:S01]  /*0ae0*/  STG.E desc[UR16][R2.64], R12 ;  /* 0x0000000c02007986 */ /* 0x000fe2000c101910 */
[----:B------:R-:W-:Y:S05]  /*0af0*/  EXIT ;  /* 0x000000000000794d */ /* 0x000fea0003800000 */
.L_x_7:
        /* <DEDUP_REMOVED lines=16> */
.L_x_9:


//--------------------- .nv.shared._Z8mm_tiledIfEvPKT_S2_PS0_i --------------------------
	.section	.nv.shared._Z8mm_tiledIfEvPKT_S2_PS0_i,"aw",@nobits
	.sectionflags	@""
	.align	4
.nv.shared._Z8mm_tiledIfEvPKT_S2_PS0_i:
	.zero		3072


//--------------------- .nv.shared.reserved.0     --------------------------
	.section	.nv.shared.reserved.0,"aw",@nobits
	.weak		__nv_reservedSMEM_offset_0_alias
	.size		__nv_reservedSMEM_offset_0_alias, 0, 64
	.other		__nv_reservedSMEM_offset_0_alias,@"STO_CUDA_RESERVED_SHARED STV_DEFAULT"
__nv_reservedSMEM_offset_0_alias:
	.zero		0
	.zero		64


//--------------------- .nv.constant0._Z8mm_tiledIfEvPKT_S2_PS0_i --------------------------
	.section	.nv.constant0._Z8mm_tiledIfEvPKT_S2_PS0_i,"a",@progbits
	.sectionflags	@""
	.align	4
.nv.constant0._Z8mm_tiledIfEvPKT_S2_PS0_i:
	.zero		924


//--------------------- .nv.constant0._Z8mm_naiveIfEvPKT_S2_PS0_i --------------------------
	.section	.nv.constant0._Z8mm_naiveIfEvPKT_S2_PS0_i,"a",@progbits
	.sectionflags	@""
	.align	4
.nv.constant0._Z8mm_naiveIfEvPKT_S2_PS0_i:
	.zero		924


//--------------------- SYMBOLS --------------------------

	.type		.nv.reservedSmem.offset0,@object
	.size		.nv.reservedSmem.offset0,0x4
	.type		.nv.reservedSmem.cap,@object
	.size		.nv.reservedSmem.cap,0x4
